//
// Generated by NVIDIA NVVM Compiler
//
// Compiler Build ID: CL-36424714
// Cuda compilation tools, release 13.0, V13.0.88
// Based on NVVM 20.0.0
//

.version 9.0
.target sm_100
.address_size 64

	// .globl	_Z6printkv
.extern .func  (.param .b32 func_retval0) vprintf
(
	.param .b64 vprintf_param_0,
	.param .b64 vprintf_param_1
)
;
.global .align 4 .u32 counter;
.global .align 1 .b8 $str[24] = {112, 114, 105, 110, 116, 107, 32, 40, 97, 102, 116, 101, 114, 32, 102, 117, 110, 41, 58, 32, 37, 100, 10};

.visible .entry _Z6printkv()
{
	.local .align 8 .b8 	__local_depot0[8];
	.reg .b64 	%SP;
	.reg .b64 	%SPL;
	.reg .b32 	%r<5>;
	.reg .b64 	%rd<5>;

	mov.u64 	%SPL, __local_depot0;
	cvta.local.u64 	%SP, %SPL;
	add.u64 	%rd1, %SP, 0;
	add.u64 	%rd2, %SPL, 0;
	ld.global.u32 	%r1, [counter];
	add.s32 	%r2, %r1, 1;
	st.global.u32 	[counter], %r2;
	st.local.u32 	[%rd2], %r2;
	mov.u64 	%rd3, $str;
	cvta.global.u64 	%rd4, %rd3;
	{ // callseq 0, 0
	.param .b64 param0;
	st.param.b64 	[param0], %rd4;
	.param .b64 param1;
	st.param.b64 	[param1], %rd1;
	.param .b32 retval0;
	call.uni (retval0), 
	vprintf, 
	(
	param0, 
	param1
	);
	ld.param.b32 	%r3, [retval0];
	} // callseq 0
	ret;

}


// ===== COMPILED SASS (sm_100) =====

	.target	sm_100

	.elftype	@"ET_EXEC"


//--------------------- .note.nv.tkinfo           --------------------------
	.section	.note.nv.tkinfo,"",@"SHT_NOTE"
	.sectionflags	@"SHF_NOTE_NV_TKINFO"
	.tkinfo
        /*0018*/ 	.word	0x00000002
        /*0030*/ 	.string	""
        /*0030*/ 	.string	"ptxas"
        /*0030*/ 	.string	"Cuda compilation tools, release 13.0, V13.0.88"
        /*0030*/ 	.string	"Build cuda_13.0.r13.0/compiler.36424714_0"
        /*0030*/ 	.string	"-arch sm_100 -m 64 "



//--------------------- .note.nv.cuinfo           --------------------------
	.section	.note.nv.cuinfo,"",@"SHT_NOTE"
	.sectionflags	@"SHF_NOTE_NV_CUINFO"
        /*0018*/ 	.short	0x0002
        /*001a*/ 	.short	0x0064
        /*001c*/ 	.short	0x0082
	.zero		2


//--------------------- .nv.info                  --------------------------
	.section	.nv.info,"",@"SHT_CUDA_INFO"
	.align	4


	//----- nvinfo : EIATTR_REGCOUNT
	.align		4
        /*0000*/ 	.byte	0x04, 0x2f
        /*0002*/ 	.short	(.L_3 - .L_2)
	.align		4
.L_2:
        /*0004*/ 	.word	index@(_Z6printkv)
        /*0008*/ 	.word	0x00000018


	//----- nvinfo : EIATTR_FRAME_SIZE
	.align		4
.L_3:
        /*000c*/ 	.byte	0x04, 0x11
        /*000e*/ 	.short	(.L_5 - .L_4)
	.align		4
.L_4:
        /*0010*/ 	.word	index@(_Z6printkv)
        /*0014*/ 	.word	0x00000008


	//----- nvinfo : EIATTR_MIN_STACK_SIZE
	.align		4
.L_5:
        /*0018*/ 	.byte	0x04, 0x12
        /*001a*/ 	.short	(.L_7 - .L_6)
	.align		4
.L_6:
        /*001c*/ 	.word	index@(_Z6printkv)
        /*0020*/ 	.word	0x00000008
.L_7:


//--------------------- .nv.compat                --------------------------
	.section	.nv.compat,"",@"SHT_CUDA_COMPAT_INFO"
	.align	4
        /*0000*/ 	.byte	0x02, 0x09, 0x00, 0x00, 0x02, 0x02, 0x01, 0x00, 0x02, 0x05, 0x05, 0x00, 0x03, 0x07, 0x01, 0x01
        /*0010*/ 	.byte	0x02, 0x03, 0x00, 0x00, 0x02, 0x06, 0x01, 0x00, 0x04, 0x0b, 0x08, 0x00, 0x09, 0x00, 0x00, 0x00
        /*0020*/ 	.byte	0x00, 0x00, 0x00, 0x00


//--------------------- .nv.info._Z6printkv       --------------------------
	.section	.nv.info._Z6printkv,"",@"SHT_CUDA_INFO"
	.sectionflags	@""
	.align	4


	//----- nvinfo : EIATTR_CUDA_API_VERSION
	.align		4
        /*0000*/ 	.byte	0x04, 0x37
        /*0002*/ 	.short	(.L_9 - .L_8)
.L_8:
        /*0004*/ 	.word	0x00000082


	//----- nvinfo : EIATTR_SPARSE_MMA_MASK
	.align		4
.L_9:
        /*0008*/ 	.byte	0x03, 0x50
        /*000a*/ 	.short	0x0000


	//----- nvinfo : EIATTR_MAXREG_COUNT
	.align		4
        /*000c*/ 	.byte	0x03, 0x1b
        /*000e*/ 	.short	0x00ff


	//----- nvinfo : EIATTR_EXTERNS
	.align		4
        /*0010*/ 	.byte	0x04, 0x0f
        /*0012*/ 	.short	(.L_11 - .L_10)


	//   ....[0]....
	.align		4
.L_10:
        /*0014*/ 	.word	index@(vprintf)


	//----- nvinfo : EIATTR_MERCURY_ISA_VERSION
	.align		4
.L_11:
        /*0018*/ 	.byte	0x03, 0x5f
        /*001a*/ 	.short	0x0101


	//----- nvinfo : EIATTR_VRC_CTA_INIT_COUNT
	.align		4
        /*001c*/ 	.byte	0x02, 0x4a
	.zero		1
	.zero		1


	//----- nvinfo : EIATTR_SYSCALL_OFFSETS
	.align		4
        /*0020*/ 	.byte	0x04, 0x46
        /*0022*/ 	.short	(.L_13 - .L_12)


	//   ....[0]....
.L_12:
        /*0024*/ 	.word	0x00000120


	//----- nvinfo : EIATTR_EXIT_INSTR_OFFSETS
	.align		4
.L_13:
        /*0028*/ 	.byte	0x04, 0x1c
        /*002a*/ 	.short	(.L_15 - .L_14)


	//   ....[0]....
.L_14:
        /*002c*/ 	.word	0x00000130


	//----- nvinfo : EIATTR_SW_WAR
	.align		4
.L_15:
        /*0030*/ 	.byte	0x04, 0x36
        /*0032*/ 	.short	(.L_17 - .L_16)
.L_16:
        /*0034*/ 	.word	0x00000008
.L_17:


//--------------------- .nv.callgraph             --------------------------
	.section	.nv.callgraph,"",@"SHT_CUDA_CALLGRAPH"
	.align	4
	.sectionentsize	8
	.align		4
        /*0000*/ 	.word	0x00000000
	.align		4
        /*0004*/ 	.word	0xffffffff
	.align		4
        /*0008*/ 	.word	index@(_Z6printkv)
	.align		4
        /*000c*/ 	.word	index@(vprintf)
	.align		4
        /*0010*/ 	.word	0x00000000
	.align		4
        /*0014*/ 	.word	0xfffffffe
	.align		4
        /*0018*/ 	.word	0x00000000
	.align		4
        /*001c*/ 	.word	0xfffffffd
	.align		4
        /*0020*/ 	.word	0x00000000
	.align		4
        /*0024*/ 	.word	0xfffffffc


//--------------------- .nv.constant4             --------------------------
	.section	.nv.constant4,"a",@progbits
	.align	8
	.align		8
.nv.constant4:
        /*0000*/ 	.dword	vprintf
	.align		8
        /*0008*/ 	.dword	counter
	.align		8
        /*0010*/ 	.dword	$str


//--------------------- .text._Z6printkv          --------------------------
	.section	.text._Z6printkv,"ax",@progbits
	.align	128
        .global         _Z6printkv
        .type           _Z6printkv,@function
        .size           _Z6printkv,(.L_x_2 - _Z6printkv)
        .other          _Z6printkv,@"STO_CUDA_ENTRY STV_DEFAULT"
_Z6printkv:
.text._Z6printkv:
[----:B------:R-:W0:Y:S08]  /*0000*/  LDC R1, c[0x0][0x37c] ;  /* 0x0000df00ff017b82 */ /* 0x000e300000000800 */
[----:B------:R-:W1:Y:S01]  /*0010*/  LDC.64 R2, c[0x4][0x8] ;  /* 0x01000200ff027b82 */ /* 0x000e620000000a00 */
[----:B------:R-:W1:Y:S01]  /*0020*/  LDCU.64 UR4, c[0x0][0x358] ;  /* 0x00006b00ff0477ac */ /* 0x000e620008000a00 */
[----:B0-----:R-:W-:Y:S01]  /*0030*/  VIADD R1, R1, 0xfffffff8 ;  /* 0xfffffff801017836 */ /* 0x001fe20000000000 */
[----:B------:R-:W0:Y:S01]  /*0040*/  LDCU UR6, c[0x0][0x2f8] ;  /* 0x00005f00ff0677ac */ /* 0x000e220008000800 */
[----:B------:R-:W2:Y:S01]  /*0050*/  LDCU.64 UR8, c[0x4][0x10] ;  /* 0x01000200ff0877ac */ /* 0x000ea20008000a00 */
[----:B-1----:R-:W3:Y:S01]  /*0060*/  LDG.E R0, desc[UR4][R2.64] ;  /* 0x0000000402007981 */ /* 0x002ee2000c1e1900 */
[----:B------:R-:W-:-:S02]  /*0070*/  MOV R8, 0x0 ;  /* 0x0000000000087802 */ /* 0x000fc40000000f00 */
[----:B0-----:R-:W-:Y:S01]  /*0080*/  IADD3 R6, P0, PT, R1, UR6, RZ ;  /* 0x0000000601067c10 */ /* 0x001fe2000ff1e0ff */
[----:B--2---:R-:W-:Y:S01]  /*0090*/  IMAD.U32 R5, RZ, RZ, UR9 ;  /* 0x00000009ff057e24 */ /* 0x004fe2000f8e00ff */
[----:B------:R-:W-:Y:S02]  /*00a0*/  MOV R4, UR8 ;  /* 0x0000000800047c02 */ /* 0x000fe40008000f00 */
[----:B------:R-:W0:Y:S01]  /*00b0*/  LDC.64 R8, c[0x4][R8] ;  /* 0x0100000008087b82 */ /* 0x000e220000000a00 */
[----:B---3--:R-:W-:-:S05]  /*00c0*/  VIADD R0, R0, 0x1 ;  /* 0x0000000100007836 */ /* 0x008fca0000000000 */
[----:B------:R1:W-:Y:S04]  /*00d0*/  STL [R1], R0 ;  /* 0x0000000001007387 */ /* 0x0003e80000100800 */
[----:B------:R1:W-:Y:S01]  /*00e0*/  STG.E desc[UR4][R2.64], R0 ;  /* 0x0000000002007986 */ /* 0x0003e2000c101904 */
[----:B------:R-:W2:Y:S02]  /*00f0*/  LDCU UR4, c[0x0][0x2fc] ;  /* 0x00005f80ff0477ac */ /* 0x000ea40008000800 */
[----:B012---:R-:W-:-:S07]  /*0100*/  IADD3.X R7, PT, PT, RZ, UR4, RZ, P0, !PT ;  /* 0x00000004ff077c10 */ /* 0x007fce00087fe4ff */
[----:B------:R-:W-:-:S07]  /*0110*/  LEPC R20, `(.L_x_0) ;  /* 0x000000001014794e */ /* 0x000fce0000000000 */
[----:B------:R-:W-:Y:S05]  /*0120*/  CALL.ABS.NOINC R8 ;  /* 0x0000000008007343 */ /* 0x000fea0003c00000 */
.L_x_0:
[----:B------:R-:W-:Y:S05]  /*0130*/  EXIT ;  /* 0x000000000000794d */ /* 0x000fea0003800000 */
.L_x_1:
[----:B------:R-:W-:-:S00]  /*0140*/  BRA `(.L_x_1) ;  /* 0xfffffffc00fc7947 */ /* 0x000fc0000383ffff */
[----:B------:R-:W-:-:S00]  /*0150*/  NOP ;  /* 0x0000000000007918 */ /* 0x000fc00000000000 */
        /* <DEDUP_REMOVED lines=10> */
.L_x_2:


//--------------------- .nv.global.init           --------------------------
	.section	.nv.global.init,"aw",@progbits
.nv.global.init:
	.type		$str,@object
	.size		$str,(.L_1 - $str)
$str:
        /*0000*/ 	.byte	0x70, 0x72, 0x69, 0x6e, 0x74, 0x6b, 0x20, 0x28, 0x61, 0x66, 0x74, 0x65, 0x72, 0x20, 0x66, 0x75
        /*0010*/ 	.byte	0x6e, 0x29, 0x3a, 0x20, 0x25, 0x64, 0x0a, 0x00
.L_1:


//--------------------- .nv.shared.reserved.0     --------------------------
	.section	.nv.shared.reserved.0,"aw",@nobits
	.weak		__nv_reservedSMEM_offset_0_alias
	.size		__nv_reservedSMEM_offset_0_alias, 0, 64
	.other		__nv_reservedSMEM_offset_0_alias,@"STO_CUDA_RESERVED_SHARED STV_DEFAULT"
__nv_reservedSMEM_offset_0_alias:
	.zero		0
	.zero		64


//--------------------- .nv.global                --------------------------
	.section	.nv.global,"aw",@nobits
	.align	4
.nv.global:
	.type		counter,@object
	.size		counter,(.L_0 - counter)
counter:
	.zero		4
.L_0:


//--------------------- .nv.constant0._Z6printkv  --------------------------
	.section	.nv.constant0._Z6printkv,"a",@progbits
	.sectionflags	@""
	.align	4
.nv.constant0._Z6printkv:
	.zero		896


//--------------------- SYMBOLS --------------------------

	.type		.nv.reservedSmem.offset0,@object
	.size		.nv.reservedSmem.offset0,0x4
	.type		vprintf,@function
